//
// Generated by NVIDIA NVVM Compiler
//
// Compiler Build ID: CL-36424714
// Cuda compilation tools, release 13.0, V13.0.88
// Based on NVVM 20.0.0
//

.version 9.0
.target sm_100
.address_size 64

	// .globl	l2
// _ZZ2l2E4ds_R has been demoted

.visible .entry l2(
	.param .u64 .ptr .align 1 l2_param_0,
	.param .u64 .ptr .align 1 l2_param_1,
	.param .u32 l2_param_2,
	.param .u64 .ptr .align 1 l2_param_3
)
{
	.reg .pred 	%p<6>;
	.reg .b32 	%r<21>;
	.reg .b32 	%f<273>;
	.reg .b64 	%rd<10>;
	// demoted variable
	.shared .align 4 .b8 _ZZ2l2E4ds_R[512];
	ld.param.u64 	%rd3, [l2_param_0];
	ld.param.u64 	%rd4, [l2_param_1];
	ld.param.u32 	%r8, [l2_param_2];
	ld.param.u64 	%rd5, [l2_param_3];
	mov.u32 	%r9, %ctaid.x;
	mov.u32 	%r10, %ntid.x;
	mov.u32 	%r11, %tid.x;
	mad.lo.s32 	%r1, %r9, %r10, %r11;
	setp.lt.s32 	%p1, %r8, -126;
	mov.f32 	%f271, 0f00000000;
	@%p1 bra 	$L__BB0_7;
	add.s32 	%r12, %r8, -1;
	shr.s32 	%r13, %r12, 31;
	shr.u32 	%r14, %r13, 25;
	add.s32 	%r15, %r12, %r14;
	shr.s32 	%r16, %r15, 7;
	neg.s32 	%r20, %r16;
	shl.b32 	%r17, %r1, 2;
	mov.u32 	%r18, _ZZ2l2E4ds_R;
	add.s32 	%r2, %r18, %r17;
	cvta.to.global.u64 	%rd1, %rd3;
	cvta.to.global.u64 	%rd2, %rd4;
	mov.f32 	%f271, 0f00000000;
	mov.u32 	%r19, %r1;
$L__BB0_2:
	setp.ge.s32 	%p2, %r19, %r8;
	mov.f32 	%f270, 0f00000000;
	@%p2 bra 	$L__BB0_4;
	mul.wide.s32 	%rd6, %r19, 4;
	add.s64 	%rd7, %rd1, %rd6;
	ld.global.f32 	%f10, [%rd7];
	add.s64 	%rd8, %rd2, %rd6;
	ld.global.f32 	%f11, [%rd8];
	sub.f32 	%f12, %f10, %f11;
	mul.f32 	%f270, %f12, %f12;
$L__BB0_4:
	setp.ne.s32 	%p3, %r1, 0;
	st.shared.f32 	[%r2], %f270;
	bar.sync 	0;
	@%p3 bra 	$L__BB0_6;
	ld.shared.f32 	%f13, [_ZZ2l2E4ds_R];
	add.f32 	%f14, %f271, %f13;
	ld.shared.f32 	%f15, [_ZZ2l2E4ds_R+4];
	add.f32 	%f16, %f14, %f15;
	ld.shared.f32 	%f17, [_ZZ2l2E4ds_R+8];
	add.f32 	%f18, %f16, %f17;
	ld.shared.f32 	%f19, [_ZZ2l2E4ds_R+12];
	add.f32 	%f20, %f18, %f19;
	ld.shared.f32 	%f21, [_ZZ2l2E4ds_R+16];
	add.f32 	%f22, %f20, %f21;
	ld.shared.f32 	%f23, [_ZZ2l2E4ds_R+20];
	add.f32 	%f24, %f22, %f23;
	ld.shared.f32 	%f25, [_ZZ2l2E4ds_R+24];
	add.f32 	%f26, %f24, %f25;
	ld.shared.f32 	%f27, [_ZZ2l2E4ds_R+28];
	add.f32 	%f28, %f26, %f27;
	ld.shared.f32 	%f29, [_ZZ2l2E4ds_R+32];
	add.f32 	%f30, %f28, %f29;
	ld.shared.f32 	%f31, [_ZZ2l2E4ds_R+36];
	add.f32 	%f32, %f30, %f31;
	ld.shared.f32 	%f33, [_ZZ2l2E4ds_R+40];
	add.f32 	%f34, %f32, %f33;
	ld.shared.f32 	%f35, [_ZZ2l2E4ds_R+44];
	add.f32 	%f36, %f34, %f35;
	ld.shared.f32 	%f37, [_ZZ2l2E4ds_R+48];
	add.f32 	%f38, %f36, %f37;
	ld.shared.f32 	%f39, [_ZZ2l2E4ds_R+52];
	add.f32 	%f40, %f38, %f39;
	ld.shared.f32 	%f41, [_ZZ2l2E4ds_R+56];
	add.f32 	%f42, %f40, %f41;
	ld.shared.f32 	%f43, [_ZZ2l2E4ds_R+60];
	add.f32 	%f44, %f42, %f43;
	ld.shared.f32 	%f45, [_ZZ2l2E4ds_R+64];
	add.f32 	%f46, %f44, %f45;
	ld.shared.f32 	%f47, [_ZZ2l2E4ds_R+68];
	add.f32 	%f48, %f46, %f47;
	ld.shared.f32 	%f49, [_ZZ2l2E4ds_R+72];
	add.f32 	%f50, %f48, %f49;
	ld.shared.f32 	%f51, [_ZZ2l2E4ds_R+76];
	add.f32 	%f52, %f50, %f51;
	ld.shared.f32 	%f53, [_ZZ2l2E4ds_R+80];
	add.f32 	%f54, %f52, %f53;
	ld.shared.f32 	%f55, [_ZZ2l2E4ds_R+84];
	add.f32 	%f56, %f54, %f55;
	ld.shared.f32 	%f57, [_ZZ2l2E4ds_R+88];
	add.f32 	%f58, %f56, %f57;
	ld.shared.f32 	%f59, [_ZZ2l2E4ds_R+92];
	add.f32 	%f60, %f58, %f59;
	ld.shared.f32 	%f61, [_ZZ2l2E4ds_R+96];
	add.f32 	%f62, %f60, %f61;
	ld.shared.f32 	%f63, [_ZZ2l2E4ds_R+100];
	add.f32 	%f64, %f62, %f63;
	ld.shared.f32 	%f65, [_ZZ2l2E4ds_R+104];
	add.f32 	%f66, %f64, %f65;
	ld.shared.f32 	%f67, [_ZZ2l2E4ds_R+108];
	add.f32 	%f68, %f66, %f67;
	ld.shared.f32 	%f69, [_ZZ2l2E4ds_R+112];
	add.f32 	%f70, %f68, %f69;
	ld.shared.f32 	%f71, [_ZZ2l2E4ds_R+116];
	add.f32 	%f72, %f70, %f71;
	ld.shared.f32 	%f73, [_ZZ2l2E4ds_R+120];
	add.f32 	%f74, %f72, %f73;
	ld.shared.f32 	%f75, [_ZZ2l2E4ds_R+124];
	add.f32 	%f76, %f74, %f75;
	ld.shared.f32 	%f77, [_ZZ2l2E4ds_R+128];
	add.f32 	%f78, %f76, %f77;
	ld.shared.f32 	%f79, [_ZZ2l2E4ds_R+132];
	add.f32 	%f80, %f78, %f79;
	ld.shared.f32 	%f81, [_ZZ2l2E4ds_R+136];
	add.f32 	%f82, %f80, %f81;
	ld.shared.f32 	%f83, [_ZZ2l2E4ds_R+140];
	add.f32 	%f84, %f82, %f83;
	ld.shared.f32 	%f85, [_ZZ2l2E4ds_R+144];
	add.f32 	%f86, %f84, %f85;
	ld.shared.f32 	%f87, [_ZZ2l2E4ds_R+148];
	add.f32 	%f88, %f86, %f87;
	ld.shared.f32 	%f89, [_ZZ2l2E4ds_R+152];
	add.f32 	%f90, %f88, %f89;
	ld.shared.f32 	%f91, [_ZZ2l2E4ds_R+156];
	add.f32 	%f92, %f90, %f91;
	ld.shared.f32 	%f93, [_ZZ2l2E4ds_R+160];
	add.f32 	%f94, %f92, %f93;
	ld.shared.f32 	%f95, [_ZZ2l2E4ds_R+164];
	add.f32 	%f96, %f94, %f95;
	ld.shared.f32 	%f97, [_ZZ2l2E4ds_R+168];
	add.f32 	%f98, %f96, %f97;
	ld.shared.f32 	%f99, [_ZZ2l2E4ds_R+172];
	add.f32 	%f100, %f98, %f99;
	ld.shared.f32 	%f101, [_ZZ2l2E4ds_R+176];
	add.f32 	%f102, %f100, %f101;
	ld.shared.f32 	%f103, [_ZZ2l2E4ds_R+180];
	add.f32 	%f104, %f102, %f103;
	ld.shared.f32 	%f105, [_ZZ2l2E4ds_R+184];
	add.f32 	%f106, %f104, %f105;
	ld.shared.f32 	%f107, [_ZZ2l2E4ds_R+188];
	add.f32 	%f108, %f106, %f107;
	ld.shared.f32 	%f109, [_ZZ2l2E4ds_R+192];
	add.f32 	%f110, %f108, %f109;
	ld.shared.f32 	%f111, [_ZZ2l2E4ds_R+196];
	add.f32 	%f112, %f110, %f111;
	ld.shared.f32 	%f113, [_ZZ2l2E4ds_R+200];
	add.f32 	%f114, %f112, %f113;
	ld.shared.f32 	%f115, [_ZZ2l2E4ds_R+204];
	add.f32 	%f116, %f114, %f115;
	ld.shared.f32 	%f117, [_ZZ2l2E4ds_R+208];
	add.f32 	%f118, %f116, %f117;
	ld.shared.f32 	%f119, [_ZZ2l2E4ds_R+212];
	add.f32 	%f120, %f118, %f119;
	ld.shared.f32 	%f121, [_ZZ2l2E4ds_R+216];
	add.f32 	%f122, %f120, %f121;
	ld.shared.f32 	%f123, [_ZZ2l2E4ds_R+220];
	add.f32 	%f124, %f122, %f123;
	ld.shared.f32 	%f125, [_ZZ2l2E4ds_R+224];
	add.f32 	%f126, %f124, %f125;
	ld.shared.f32 	%f127, [_ZZ2l2E4ds_R+228];
	add.f32 	%f128, %f126, %f127;
	ld.shared.f32 	%f129, [_ZZ2l2E4ds_R+232];
	add.f32 	%f130, %f128, %f129;
	ld.shared.f32 	%f131, [_ZZ2l2E4ds_R+236];
	add.f32 	%f132, %f130, %f131;
	ld.shared.f32 	%f133, [_ZZ2l2E4ds_R+240];
	add.f32 	%f134, %f132, %f133;
	ld.shared.f32 	%f135, [_ZZ2l2E4ds_R+244];
	add.f32 	%f136, %f134, %f135;
	ld.shared.f32 	%f137, [_ZZ2l2E4ds_R+248];
	add.f32 	%f138, %f136, %f137;
	ld.shared.f32 	%f139, [_ZZ2l2E4ds_R+252];
	add.f32 	%f140, %f138, %f139;
	ld.shared.f32 	%f141, [_ZZ2l2E4ds_R+256];
	add.f32 	%f142, %f140, %f141;
	ld.shared.f32 	%f143, [_ZZ2l2E4ds_R+260];
	add.f32 	%f144, %f142, %f143;
	ld.shared.f32 	%f145, [_ZZ2l2E4ds_R+264];
	add.f32 	%f146, %f144, %f145;
	ld.shared.f32 	%f147, [_ZZ2l2E4ds_R+268];
	add.f32 	%f148, %f146, %f147;
	ld.shared.f32 	%f149, [_ZZ2l2E4ds_R+272];
	add.f32 	%f150, %f148, %f149;
	ld.shared.f32 	%f151, [_ZZ2l2E4ds_R+276];
	add.f32 	%f152, %f150, %f151;
	ld.shared.f32 	%f153, [_ZZ2l2E4ds_R+280];
	add.f32 	%f154, %f152, %f153;
	ld.shared.f32 	%f155, [_ZZ2l2E4ds_R+284];
	add.f32 	%f156, %f154, %f155;
	ld.shared.f32 	%f157, [_ZZ2l2E4ds_R+288];
	add.f32 	%f158, %f156, %f157;
	ld.shared.f32 	%f159, [_ZZ2l2E4ds_R+292];
	add.f32 	%f160, %f158, %f159;
	ld.shared.f32 	%f161, [_ZZ2l2E4ds_R+296];
	add.f32 	%f162, %f160, %f161;
	ld.shared.f32 	%f163, [_ZZ2l2E4ds_R+300];
	add.f32 	%f164, %f162, %f163;
	ld.shared.f32 	%f165, [_ZZ2l2E4ds_R+304];
	add.f32 	%f166, %f164, %f165;
	ld.shared.f32 	%f167, [_ZZ2l2E4ds_R+308];
	add.f32 	%f168, %f166, %f167;
	ld.shared.f32 	%f169, [_ZZ2l2E4ds_R+312];
	add.f32 	%f170, %f168, %f169;
	ld.shared.f32 	%f171, [_ZZ2l2E4ds_R+316];
	add.f32 	%f172, %f170, %f171;
	ld.shared.f32 	%f173, [_ZZ2l2E4ds_R+320];
	add.f32 	%f174, %f172, %f173;
	ld.shared.f32 	%f175, [_ZZ2l2E4ds_R+324];
	add.f32 	%f176, %f174, %f175;
	ld.shared.f32 	%f177, [_ZZ2l2E4ds_R+328];
	add.f32 	%f178, %f176, %f177;
	ld.shared.f32 	%f179, [_ZZ2l2E4ds_R+332];
	add.f32 	%f180, %f178, %f179;
	ld.shared.f32 	%f181, [_ZZ2l2E4ds_R+336];
	add.f32 	%f182, %f180, %f181;
	ld.shared.f32 	%f183, [_ZZ2l2E4ds_R+340];
	add.f32 	%f184, %f182, %f183;
	ld.shared.f32 	%f185, [_ZZ2l2E4ds_R+344];
	add.f32 	%f186, %f184, %f185;
	ld.shared.f32 	%f187, [_ZZ2l2E4ds_R+348];
	add.f32 	%f188, %f186, %f187;
	ld.shared.f32 	%f189, [_ZZ2l2E4ds_R+352];
	add.f32 	%f190, %f188, %f189;
	ld.shared.f32 	%f191, [_ZZ2l2E4ds_R+356];
	add.f32 	%f192, %f190, %f191;
	ld.shared.f32 	%f193, [_ZZ2l2E4ds_R+360];
	add.f32 	%f194, %f192, %f193;
	ld.shared.f32 	%f195, [_ZZ2l2E4ds_R+364];
	add.f32 	%f196, %f194, %f195;
	ld.shared.f32 	%f197, [_ZZ2l2E4ds_R+368];
	add.f32 	%f198, %f196, %f197;
	ld.shared.f32 	%f199, [_ZZ2l2E4ds_R+372];
	add.f32 	%f200, %f198, %f199;
	ld.shared.f32 	%f201, [_ZZ2l2E4ds_R+376];
	add.f32 	%f202, %f200, %f201;
	ld.shared.f32 	%f203, [_ZZ2l2E4ds_R+380];
	add.f32 	%f204, %f202, %f203;
	ld.shared.f32 	%f205, [_ZZ2l2E4ds_R+384];
	add.f32 	%f206, %f204, %f205;
	ld.shared.f32 	%f207, [_ZZ2l2E4ds_R+388];
	add.f32 	%f208, %f206, %f207;
	ld.shared.f32 	%f209, [_ZZ2l2E4ds_R+392];
	add.f32 	%f210, %f208, %f209;
	ld.shared.f32 	%f211, [_ZZ2l2E4ds_R+396];
	add.f32 	%f212, %f210, %f211;
	ld.shared.f32 	%f213, [_ZZ2l2E4ds_R+400];
	add.f32 	%f214, %f212, %f213;
	ld.shared.f32 	%f215, [_ZZ2l2E4ds_R+404];
	add.f32 	%f216, %f214, %f215;
	ld.shared.f32 	%f217, [_ZZ2l2E4ds_R+408];
	add.f32 	%f218, %f216, %f217;
	ld.shared.f32 	%f219, [_ZZ2l2E4ds_R+412];
	add.f32 	%f220, %f218, %f219;
	ld.shared.f32 	%f221, [_ZZ2l2E4ds_R+416];
	add.f32 	%f222, %f220, %f221;
	ld.shared.f32 	%f223, [_ZZ2l2E4ds_R+420];
	add.f32 	%f224, %f222, %f223;
	ld.shared.f32 	%f225, [_ZZ2l2E4ds_R+424];
	add.f32 	%f226, %f224, %f225;
	ld.shared.f32 	%f227, [_ZZ2l2E4ds_R+428];
	add.f32 	%f228, %f226, %f227;
	ld.shared.f32 	%f229, [_ZZ2l2E4ds_R+432];
	add.f32 	%f230, %f228, %f229;
	ld.shared.f32 	%f231, [_ZZ2l2E4ds_R+436];
	add.f32 	%f232, %f230, %f231;
	ld.shared.f32 	%f233, [_ZZ2l2E4ds_R+440];
	add.f32 	%f234, %f232, %f233;
	ld.shared.f32 	%f235, [_ZZ2l2E4ds_R+444];
	add.f32 	%f236, %f234, %f235;
	ld.shared.f32 	%f237, [_ZZ2l2E4ds_R+448];
	add.f32 	%f238, %f236, %f237;
	ld.shared.f32 	%f239, [_ZZ2l2E4ds_R+452];
	add.f32 	%f240, %f238, %f239;
	ld.shared.f32 	%f241, [_ZZ2l2E4ds_R+456];
	add.f32 	%f242, %f240, %f241;
	ld.shared.f32 	%f243, [_ZZ2l2E4ds_R+460];
	add.f32 	%f244, %f242, %f243;
	ld.shared.f32 	%f245, [_ZZ2l2E4ds_R+464];
	add.f32 	%f246, %f244, %f245;
	ld.shared.f32 	%f247, [_ZZ2l2E4ds_R+468];
	add.f32 	%f248, %f246, %f247;
	ld.shared.f32 	%f249, [_ZZ2l2E4ds_R+472];
	add.f32 	%f250, %f248, %f249;
	ld.shared.f32 	%f251, [_ZZ2l2E4ds_R+476];
	add.f32 	%f252, %f250, %f251;
	ld.shared.f32 	%f253, [_ZZ2l2E4ds_R+480];
	add.f32 	%f254, %f252, %f253;
	ld.shared.f32 	%f255, [_ZZ2l2E4ds_R+484];
	add.f32 	%f256, %f254, %f255;
	ld.shared.f32 	%f257, [_ZZ2l2E4ds_R+488];
	add.f32 	%f258, %f256, %f257;
	ld.shared.f32 	%f259, [_ZZ2l2E4ds_R+492];
	add.f32 	%f260, %f258, %f259;
	ld.shared.f32 	%f261, [_ZZ2l2E4ds_R+496];
	add.f32 	%f262, %f260, %f261;
	ld.shared.f32 	%f263, [_ZZ2l2E4ds_R+500];
	add.f32 	%f264, %f262, %f263;
	ld.shared.f32 	%f265, [_ZZ2l2E4ds_R+504];
	add.f32 	%f266, %f264, %f265;
	ld.shared.f32 	%f267, [_ZZ2l2E4ds_R+508];
	add.f32 	%f271, %f266, %f267;
$L__BB0_6:
	bar.sync 	0;
	add.s32 	%r20, %r20, 1;
	add.s32 	%r19, %r19, 128;
	setp.ne.s32 	%p4, %r20, 1;
	@%p4 bra 	$L__BB0_2;
$L__BB0_7:
	setp.ne.s32 	%p5, %r1, 0;
	@%p5 bra 	$L__BB0_9;
	sqrt.rn.f32 	%f268, %f271;
	cvta.to.global.u64 	%rd9, %rd5;
	st.global.f32 	[%rd9], %f268;
$L__BB0_9:
	ret;

}


// ===== COMPILED SASS (sm_100) =====

	.target	sm_100

	.elftype	@"ET_EXEC"


//--------------------- .note.nv.tkinfo           --------------------------
	.section	.note.nv.tkinfo,"",@"SHT_NOTE"
	.sectionflags	@"SHF_NOTE_NV_TKINFO"
	.tkinfo
        /*0018*/ 	.word	0x00000002
        /*0030*/ 	.string	""
        /*0030*/ 	.string	"ptxas"
        /*0030*/ 	.string	"Cuda compilation tools, release 13.0, V13.0.88"
        /*0030*/ 	.string	"Build cuda_13.0.r13.0/compiler.36424714_0"
        /*0030*/ 	.string	"-arch sm_100 -m 64 "



//--------------------- .note.nv.cuinfo           --------------------------
	.section	.note.nv.cuinfo,"",@"SHT_NOTE"
	.sectionflags	@"SHF_NOTE_NV_CUINFO"
        /*0018*/ 	.short	0x0002
        /*001a*/ 	.short	0x0064
        /*001c*/ 	.short	0x0082
	.zero		2


//--------------------- .nv.info                  --------------------------
	.section	.nv.info,"",@"SHT_CUDA_INFO"
	.align	4


	//----- nvinfo : EIATTR_REGCOUNT
	.align		4
        /*0000*/ 	.byte	0x04, 0x2f
        /*0002*/ 	.short	(.L_1 - .L_0)
	.align		4
.L_0:
        /*0004*/ 	.word	index@(l2)
        /*0008*/ 	.word	0x00000016


	//----- nvinfo : EIATTR_FRAME_SIZE
	.align		4
.L_1:
        /*000c*/ 	.byte	0x04, 0x11
        /*000e*/ 	.short	(.L_3 - .L_2)
	.align		4
.L_2:
        /*0010*/ 	.word	index@($__internal_0_$__cuda_sm20_sqrt_rn_f32_slowpath)
        /*0014*/ 	.word	0x00000000


	//----- nvinfo : EIATTR_FRAME_SIZE
	.align		4
.L_3:
        /*0018*/ 	.byte	0x04, 0x11
        /*001a*/ 	.short	(.L_5 - .L_4)
	.align		4
.L_4:
        /*001c*/ 	.word	index@(l2)
        /*0020*/ 	.word	0x00000000


	//----- nvinfo : EIATTR_MIN_STACK_SIZE
	.align		4
.L_5:
        /*0024*/ 	.byte	0x04, 0x12
        /*0026*/ 	.short	(.L_7 - .L_6)
	.align		4
.L_6:
        /*0028*/ 	.word	index@(l2)
        /*002c*/ 	.word	0x00000000
.L_7:


//--------------------- .nv.compat                --------------------------
	.section	.nv.compat,"",@"SHT_CUDA_COMPAT_INFO"
	.align	4
        /*0000*/ 	.byte	0x02, 0x09, 0x00, 0x00, 0x02, 0x02, 0x01, 0x00, 0x02, 0x05, 0x05, 0x00, 0x03, 0x07, 0x01, 0x01
        /*0010*/ 	.byte	0x02, 0x03, 0x00, 0x00, 0x02, 0x06, 0x01, 0x00, 0x04, 0x0b, 0x08, 0x00, 0x01, 0x00, 0x00, 0x00
        /*0020*/ 	.byte	0x00, 0x00, 0x00, 0x00


//--------------------- .nv.info.l2               --------------------------
	.section	.nv.info.l2,"",@"SHT_CUDA_INFO"
	.sectionflags	@""
	.align	4


	//----- nvinfo : EIATTR_CUDA_API_VERSION
	.align		4
        /*0000*/ 	.byte	0x04, 0x37
        /*0002*/ 	.short	(.L_9 - .L_8)
.L_8:
        /*0004*/ 	.word	0x00000082


	//----- nvinfo : EIATTR_KPARAM_INFO
	.align		4
.L_9:
        /*0008*/ 	.byte	0x04, 0x17
        /*000a*/ 	.short	(.L_11 - .L_10)
.L_10:
        /*000c*/ 	.word	0x00000000
        /*0010*/ 	.short	0x0003
        /*0012*/ 	.short	0x0018
        /*0014*/ 	.byte	0x00, 0xf5, 0x21, 0x00


	//----- nvinfo : EIATTR_KPARAM_INFO
	.align		4
.L_11:
        /*0018*/ 	.byte	0x04, 0x17
        /*001a*/ 	.short	(.L_13 - .L_12)
.L_12:
        /*001c*/ 	.word	0x00000000
        /*0020*/ 	.short	0x0002
        /*0022*/ 	.short	0x0010
        /*0024*/ 	.byte	0x00, 0xf0, 0x11, 0x00


	//----- nvinfo : EIATTR_KPARAM_INFO
	.align		4
.L_13:
        /*0028*/ 	.byte	0x04, 0x17
        /*002a*/ 	.short	(.L_15 - .L_14)
.L_14:
        /*002c*/ 	.word	0x00000000
        /*0030*/ 	.short	0x0001
        /*0032*/ 	.short	0x0008
        /*0034*/ 	.byte	0x00, 0xf5, 0x21, 0x00


	//----- nvinfo : EIATTR_KPARAM_INFO
	.align		4
.L_15:
        /*0038*/ 	.byte	0x04, 0x17
        /*003a*/ 	.short	(.L_17 - .L_16)
.L_16:
        /*003c*/ 	.word	0x00000000
        /*0040*/ 	.short	0x0000
        /*0042*/ 	.short	0x0000
        /*0044*/ 	.byte	0x00, 0xf5, 0x21, 0x00


	//----- nvinfo : EIATTR_SPARSE_MMA_MASK
	.align		4
.L_17:
        /*0048*/ 	.byte	0x03, 0x50
        /*004a*/ 	.short	0x0000


	//----- nvinfo : EIATTR_MAXREG_COUNT
	.align		4
        /*004c*/ 	.byte	0x03, 0x1b
        /*004e*/ 	.short	0x00ff


	//----- nvinfo : EIATTR_NUM_BARRIERS
	.align		4
        /*0050*/ 	.byte	0x02, 0x4c
        /*0052*/ 	.byte	0x01
	.zero		1


	//----- nvinfo : EIATTR_MERCURY_ISA_VERSION
	.align		4
        /*0054*/ 	.byte	0x03, 0x5f
        /*0056*/ 	.short	0x0101


	//----- nvinfo : EIATTR_VRC_CTA_INIT_COUNT
	.align		4
        /*0058*/ 	.byte	0x02, 0x4a
	.zero		1
	.zero		1


	//----- nvinfo : EIATTR_EXIT_INSTR_OFFSETS
	.align		4
        /*005c*/ 	.byte	0x04, 0x1c
        /*005e*/ 	.short	(.L_19 - .L_18)


	//   ....[0]....
.L_18:
        /*0060*/ 	.word	0x00000cf0


	//   ....[1]....
        /*0064*/ 	.word	0x00000e00


	//----- nvinfo : EIATTR_CRS_STACK_SIZE
	.align		4
.L_19:
        /*0068*/ 	.byte	0x04, 0x1e
        /*006a*/ 	.short	(.L_21 - .L_20)
.L_20:
        /*006c*/ 	.word	0x00000000


	//----- nvinfo : EIATTR_CBANK_PARAM_SIZE
	.align		4
.L_21:
        /*0070*/ 	.byte	0x03, 0x19
        /*0072*/ 	.short	0x0020


	//----- nvinfo : EIATTR_PARAM_CBANK
	.align		4
        /*0074*/ 	.byte	0x04, 0x0a
        /*0076*/ 	.short	(.L_23 - .L_22)
	.align		4
.L_22:
        /*0078*/ 	.word	index@(.nv.constant0.l2)
        /*007c*/ 	.short	0x0380
        /*007e*/ 	.short	0x0020


	//----- nvinfo : EIATTR_SW_WAR
	.align		4
.L_23:
        /*0080*/ 	.byte	0x04, 0x36
        /*0082*/ 	.short	(.L_25 - .L_24)
.L_24:
        /*0084*/ 	.word	0x00000008
.L_25:


//--------------------- .nv.callgraph             --------------------------
	.section	.nv.callgraph,"",@"SHT_CUDA_CALLGRAPH"
	.align	4
	.sectionentsize	8
	.align		4
        /*0000*/ 	.word	0x00000000
	.align		4
        /*0004*/ 	.word	0xffffffff
	.align		4
        /*0008*/ 	.word	0x00000000
	.align		4
        /*000c*/ 	.word	0xfffffffe
	.align		4
        /*0010*/ 	.word	0x00000000
	.align		4
        /*0014*/ 	.word	0xfffffffd
	.align		4
        /*0018*/ 	.word	0x00000000
	.align		4
        /*001c*/ 	.word	0xfffffffc


//--------------------- .text.l2                  --------------------------
	.section	.text.l2,"ax",@progbits
	.align	128
        .global         l2
        .type           l2,@function
        .size           l2,(.L_x_9 - l2)
        .other          l2,@"STO_CUDA_ENTRY STV_DEFAULT"
l2:
.text.l2:
[----:B------:R-:W-:Y:S01]  /*0000*/  LDC R1, c[0x0][0x37c] ;  /* 0x0000df00ff017b82 */ /* 0x000fe20000000800 */
[----:B------:R-:W0:Y:S01]  /*0010*/  S2R R0, SR_TID.X ;  /* 0x0000000000007919 */ /* 0x000e220000002100 */
[----:B------:R-:W1:Y:S06]  /*0020*/  LDCU UR4, c[0x0][0x390] ;  /* 0x00007200ff0477ac */ /* 0x000e6c0008000800 */
[----:B------:R-:W0:Y:S01]  /*0030*/  S2UR UR5, SR_CTAID.X ;  /* 0x00000000000579c3 */ /* 0x000e220000002500 */
[----:B------:R-:W-:Y:S01]  /*0040*/  HFMA2 R19, -RZ, RZ, 0, 0 ;  /* 0x00000000ff137431 */ /* 0x000fe200000001ff */
[----:B------:R-:W2:Y:S06]  /*0050*/  LDCU.64 UR8, c[0x0][0x358] ;  /* 0x00006b00ff0877ac */ /* 0x000eac0008000a00 */
[----:B------:R-:W0:Y:S01]  /*0060*/  LDC R3, c[0x0][0x360] ;  /* 0x0000d800ff037b82 */ /* 0x000e220000000800 */
[----:B-1----:R-:W-:Y:S01]  /*0070*/  UISETP.GE.AND UP0, UPT, UR4, -0x7e, UPT ;  /* 0xffffff820400788c */ /* 0x002fe2000bf06270 */
[----:B0-----:R-:W-:-:S08]  /*0080*/  IMAD R3, R3, UR5, R0 ;  /* 0x0000000503037c24 */ /* 0x001fd0000f8e0200 */
[----:B--2---:R-:W-:Y:S05]  /*0090*/  BRA.U !UP0, `(.L_x_0) ;  /* 0x0000000d08107547 */ /* 0x004fea000b800000 */
[----:B------:R-:W0:Y:S01]  /*00a0*/  S2UR UR6, SR_CgaCtaId ;  /* 0x00000000000679c3 */ /* 0x000e220000008800 */
[----:B------:R-:W-:Y:S01]  /*00b0*/  UIADD3 UR4, UPT, UPT, UR4, -0x1, URZ ;  /* 0xffffffff04047890 */ /* 0x000fe2000fffe0ff */
[----:B------:R-:W-:Y:S01]  /*00c0*/  MOV R19, RZ ;  /* 0x000000ff00137202 */ /* 0x000fe20000000f00 */
[----:B------:R-:W1:Y:S01]  /*00d0*/  LDCU UR7, c[0x0][0x390] ;  /* 0x00007200ff0777ac */ /* 0x000e620008000800 */
[----:B------:R-:W-:Y:S01]  /*00e0*/  MOV R2, R3 ;  /* 0x0000000300027202 */ /* 0x000fe20000000f00 */
[----:B------:R-:W-:-:S04]  /*00f0*/  USHF.R.S32.HI UR5, URZ, 0x1f, UR4 ;  /* 0x0000001fff057899 */ /* 0x000fc80008011404 */
[----:B------:R-:W-:-:S03]  /*0100*/  ULEA.HI UR5, UR5, UR4, URZ, 0x7 ;  /* 0x0000000405057291 */ /* 0x000fc6000f8f38ff */
[----:B------:R-:W-:Y:S01]  /*0110*/  UMOV UR4, 0x400 ;  /* 0x0000040000047882 */ /* 0x000fe20000000000 */
[----:B------:R-:W-:-:S04]  /*0120*/  USHF.R.S32.HI UR5, URZ, 0x7, UR5 ;  /* 0x00000007ff057899 */ /* 0x000fc80008011405 */
[----:B------:R-:W-:Y:S02]  /*0130*/  UIADD3 UR5, UPT, UPT, -UR5, URZ, URZ ;  /* 0x000000ff05057290 */ /* 0x000fe4000fffe1ff */
[----:B0-----:R-:W-:-:S06]  /*0140*/  ULEA UR4, UR6, UR4, 0x18 ;  /* 0x0000000406047291 */ /* 0x001fcc000f8ec0ff */
[----:B-1----:R-:W-:-:S07]  /*0150*/  LEA R0, R3, UR4, 0x2 ;  /* 0x0000000403007c11 */ /* 0x002fce000f8e10ff */
.L_x_3:
[----:B0-----:R-:W0:Y:S01]  /*0160*/  LDC.64 R4, c[0x0][0x380] ;  /* 0x0000e000ff047b82 */ /* 0x001e220000000a00 */
[----:B------:R-:W-:-:S07]  /*0170*/  ISETP.GE.AND P0, PT, R2, UR7, PT ;  /* 0x0000000702007c0c */ /* 0x000fce000bf06270 */
[----:B------:R-:W1:Y:S06]  /*0180*/  LDC.64 R6, c[0x0][0x388] ;  /* 0x0000e200ff067b82 */ /* 0x000e6c0000000a00 */
[----:B0-----:R-:W-:-:S06]  /*0190*/  @!P0 IMAD.WIDE R4, R2, 0x4, R4 ;  /* 0x0000000402048825 */ /* 0x001fcc00078e0204 */
[----:B------:R-:W2:Y:S01]  /*01a0*/  @!P0 LDG.E R4, desc[UR8][R4.64] ;  /* 0x0000000804048981 */ /* 0x000ea2000c1e1900 */
[----:B-1----:R-:W-:-:S06]  /*01b0*/  @!P0 IMAD.WIDE R6, R2, 0x4, R6 ;  /* 0x0000000402068825 */ /* 0x002fcc00078e0206 */
[----:B------:R-:W2:Y:S01]  /*01c0*/  @!P0 LDG.E R7, desc[UR8][R6.64] ;  /* 0x0000000806078981 */ /* 0x000ea2000c1e1900 */
[----:B------:R-:W-:Y:S02]  /*01d0*/  ISETP.NE.AND P1, PT, R3, RZ, PT ;  /* 0x000000ff0300720c */ /* 0x000fe40003f25270 */
[----:B------:R-:W-:Y:S01]  /*01e0*/  MOV R9, RZ ;  /* 0x000000ff00097202 */ /* 0x000fe20000000f00 */
[----:B------:R-:W-:Y:S01]  /*01f0*/  UIADD3 UR5, UPT, UPT, UR5, 0x1, URZ ;  /* 0x0000000105057890 */ /* 0x000fe2000fffe0ff */
[----:B------:R-:W-:Y:S03]  /*0200*/  BSSY.RECONVERGENT B0, `(.L_x_1) ;  /* 0x00000aa000007945 */ /* 0x000fe60003800200 */
[----:B------:R-:W-:Y:S01]  /*0210*/  UISETP.NE.AND UP0, UPT, UR5, 0x1, UPT ;  /* 0x000000010500788c */ /* 0x000fe2000bf05270 */
[----:B--2---:R-:W-:-:S04]  /*0220*/  @!P0 FADD R8, R4, -R7 ;  /* 0x8000000704088221 */ /* 0x004fc80000000000 */
[----:B------:R-:W-:-:S05]  /*0230*/  @!P0 FMUL R9, R8, R8 ;  /* 0x0000000808098220 */ /* 0x000fca0000400000 */
[----:B------:R0:W-:Y:S01]  /*0240*/  STS [R0], R9 ;  /* 0x0000000900007388 */ /* 0x0001e20000000800 */
[----:B------:R-:W-:Y:S06]  /*0250*/  BAR.SYNC.DEFER_BLOCKING 0x0 ;  /* 0x0000000000007b1d */ /* 0x000fec0000010000 */
[----:B------:R-:W-:Y:S05]  /*0260*/  @P1 BRA `(.L_x_2) ;  /* 0x00000008008c1947 */ /* 0x000fea0003800000 */
[----:B------:R-:W1:Y:S01]  /*0270*/  S2UR UR6, SR_CgaCtaId ;  /* 0x00000000000679c3 */ /* 0x000e620000008800 */
[----:B------:R-:W-:Y:S02]  /*0280*/  UMOV UR4, 0x400 ;  /* 0x0000040000047882 */ /* 0x000fe40000000000 */
[----:B-1----:R-:W-:-:S09]  /*0290*/  ULEA UR4, UR6, UR4, 0x18 ;  /* 0x0000000406047291 */ /* 0x002fd2000f8ec0ff */
[----:B------:R-:W1:Y:S04]  /*02a0*/  LDS.128 R4, [UR4] ;  /* 0x00000004ff047984 */ /* 0x000e680008000c00 */
[----:B0-----:R-:W0:Y:S04]  /*02b0*/  LDS.128 R8, [UR4+0x10] ;  /* 0x00001004ff087984 */ /* 0x001e280008000c00 */
[----:B------:R-:W2:Y:S01]  /*02c0*/  LDS.128 R12, [UR4+0x20] ;  /* 0x00002004ff0c7984 */ /* 0x000ea20008000c00 */
[----:B-1----:R-:W-:-:S03]  /*02d0*/  FADD R4, R19, R4 ;  /* 0x0000000413047221 */ /* 0x002fc60000000000 */
[----:B------:R-:W1:Y:S01]  /*02e0*/  LDS.128 R16, [UR4+0x30] ;  /* 0x00003004ff107984 */ /* 0x000e620008000c00 */
[----:B------:R-:W-:-:S04]  /*02f0*/  FADD R5, R4, R5 ;  /* 0x0000000504057221 */ /* 0x000fc80000000000 */
[----:B------:R-:W-:-:S04]  /*0300*/  FADD R6, R5, R6 ;  /* 0x0000000605067221 */ /* 0x000fc80000000000 */
[----:B------:R-:W-:-:S04]  /*0310*/  FADD R7, R6, R7 ;  /* 0x0000000706077221 */ /* 0x000fc80000000000 */
[----:B0-----:R-:W-:Y:S02]  /*0320*/  FADD R8, R7, R8 ;  /* 0x0000000807087221 */ /* 0x001fe40000000000 */
[----:B------:R-:W0:Y:S02]  /*0330*/  LDS.128 R4, [UR4+0x40] ;  /* 0x00004004ff047984 */ /* 0x000e240008000c00 */
[----:B------:R-:W-:-:S04]  /*0340*/  FADD R9, R8, R9 ;  /* 0x0000000908097221 */ /* 0x000fc80000000000 */
[----:B------:R-:W-:-:S04]  /*0350*/  FADD R10, R9, R10 ;  /* 0x0000000a090a7221 */ /* 0x000fc80000000000 */
[----:B------:R-:W-:-:S04]  /*0360*/  FADD R11, R10, R11 ;  /* 0x0000000b0a0b7221 */ /* 0x000fc80000000000 */
[----:B--2---:R-:W-:Y:S02]  /*0370*/  FADD R12, R11, R12 ;  /* 0x0000000c0b0c7221 */ /* 0x004fe40000000000 */
[----:B------:R-:W2:Y:S02]  /*0380*/  LDS.128 R8, [UR4+0x50] ;  /* 0x00005004ff087984 */ /* 0x000ea40008000c00 */
[----:B------:R-:W-:-:S04]  /*0390*/  FADD R13, R12, R13 ;  /* 0x0000000d0c0d7221 */ /* 0x000fc80000000000 */
[----:B------:R-:W-:-:S04]  /*03a0*/  FADD R14, R13, R14 ;  /* 0x0000000e0d0e7221 */ /* 0x000fc80000000000 */
[----:B------:R-:W-:-:S04]  /*03b0*/  FADD R15, R14, R15 ;  /* 0x0000000f0e0f7221 */ /* 0x000fc80000000000 */
[----:B-1----:R-:W-:Y:S02]  /*03c0*/  FADD R16, R15, R16 ;  /* 0x000000100f107221 */ /* 0x002fe40000000000 */
[----:B------:R-:W1:Y:S02]  /*03d0*/  LDS.128 R12, [UR4+0x60] ;  /* 0x00006004ff0c7984 */ /* 0x000e640008000c00 */
        /* <DEDUP_REMOVED lines=128> */
[----:B--2---:R-:W-:-:S04]  /*0be0*/  FADD R8, R7, R8 ;  /* 0x0000000807087221 */ /* 0x004fc80000000000 */
[----:B------:R-:W-:-:S04]  /*0bf0*/  FADD R9, R8, R9 ;  /* 0x0000000908097221 */ /* 0x000fc80000000000 */
[----:B------:R-:W-:-:S04]  /*0c00*/  FADD R10, R9, R10 ;  /* 0x0000000a090a7221 */ /* 0x000fc80000000000 */
[----:B------:R-:W-:-:S04]  /*0c10*/  FADD R11, R10, R11 ;  /* 0x0000000b0a0b7221 */ /* 0x000fc80000000000 */
[----:B-1----:R-:W-:-:S04]  /*0c20*/  FADD R12, R11, R12 ;  /* 0x0000000c0b0c7221 */ /* 0x002fc80000000000 */
[----:B------:R-:W-:-:S04]  /*0c30*/  FADD R13, R12, R13 ;  /* 0x0000000d0c0d7221 */ /* 0x000fc80000000000 */
[----:B------:R-:W-:-:S04]  /*0c40*/  FADD R14, R13, R14 ;  /* 0x0000000e0d0e7221 */ /* 0x000fc80000000000 */
[----:B------:R-:W-:-:S04]  /*0c50*/  FADD R15, R14, R15 ;  /* 0x0000000f0e0f7221 */ /* 0x000fc80000000000 */
[----:B0-----:R-:W-:-:S04]  /*0c60*/  FADD R16, R15, R16 ;  /* 0x000000100f107221 */ /* 0x001fc80000000000 */
[----:B------:R-:W-:-:S04]  /*0c70*/  FADD R17, R16, R17 ;  /* 0x0000001110117221 */ /* 0x000fc80000000000 */
[----:B------:R-:W-:-:S04]  /*0c80*/  FADD R18, R17, R18 ;  /* 0x0000001211127221 */ /* 0x000fc80000000000 */
[----:B------:R-:W-:-:S07]  /*0c90*/  FADD R19, R18, R19 ;  /* 0x0000001312137221 */ /* 0x000fce0000000000 */
.L_x_2:
[----:B------:R-:W-:Y:S05]  /*0ca0*/  BSYNC.RECONVERGENT B0 ;  /* 0x0000000000007941 */ /* 0x000fea0003800200 */
.L_x_1:
[----:B------:R-:W-:Y:S01]  /*0cb0*/  BAR.SYNC.DEFER_BLOCKING 0x0 ;  /* 0x0000000000007b1d */ /* 0x000fe20000010000 */
[----:B------:R-:W-:-:S05]  /*0cc0*/  IADD3 R2, PT, PT, R2, 0x80, RZ ;  /* 0x0000008002027810 */ /* 0x000fca0007ffe0ff */
[----:B------:R-:W-:Y:S05]  /*0cd0*/  BRA.U UP0, `(.L_x_3) ;  /* 0xfffffff500207547 */ /* 0x000fea000b83ffff */
.L_x_0:
[----:B------:R-:W-:-:S13]  /*0ce0*/  ISETP.NE.AND P0, PT, R3, RZ, PT ;  /* 0x000000ff0300720c */ /* 0x000fda0003f05270 */
[----:B------:R-:W-:Y:S05]  /*0cf0*/  @P0 EXIT ;  /* 0x000000000000094d */ /* 0x000fea0003800000 */
[----:B0-----:R-:W-:Y:S01]  /*0d00*/  IADD3 R0, PT, PT, R19, -0xd000000, RZ ;  /* 0xf300000013007810 */ /* 0x001fe20007ffe0ff */
[----:B------:R0:W1:Y:S01]  /*0d10*/  MUFU.RSQ R2, R19 ;  /* 0x0000001300027308 */ /* 0x0000620000001400 */
[----:B------:R-:W-:Y:S02]  /*0d20*/  BSSY.RECONVERGENT B0, `(.L_x_4) ;  /* 0x000000b000007945 */ /* 0x000fe40003800200 */
[----:B------:R-:W-:-:S13]  /*0d30*/  ISETP.GT.U32.AND P0, PT, R0, 0x727fffff, PT ;  /* 0x727fffff0000780c */ /* 0x000fda0003f04070 */
[----:B0-----:R-:W-:Y:S05]  /*0d40*/  @!P0 BRA `(.L_x_5) ;  /* 0x0000000000108947 */ /* 0x001fea0003800000 */
[----:B------:R-:W-:Y:S02]  /*0d50*/  MOV R0, R19 ;  /* 0x0000001300007202 */ /* 0x000fe40000000f00 */
[----:B------:R-:W-:-:S07]  /*0d60*/  MOV R7, 0xd80 ;  /* 0x00000d8000077802 */ /* 0x000fce0000000f00 */
[----:B-1----:R-:W-:Y:S05]  /*0d70*/  CALL.REL.NOINC `($__internal_0_$__cuda_sm20_sqrt_rn_f32_slowpath) ;  /* 0x0000000000247944 */ /* 0x002fea0003c00000 */
[----:B------:R-:W-:Y:S05]  /*0d80*/  BRA `(.L_x_6) ;  /* 0x0000000000107947 */ /* 0x000fea0003800000 */
.L_x_5:
[C---:B-1----:R-:W-:Y:S01]  /*0d90*/  FMUL.FTZ R0, R2.reuse, R19 ;  /* 0x0000001302007220 */ /* 0x042fe20000410000 */
[----:B------:R-:W-:-:S03]  /*0da0*/  FMUL.FTZ R2, R2, 0.5 ;  /* 0x3f00000002027820 */ /* 0x000fc60000410000 */
[----:B------:R-:W-:-:S04]  /*0db0*/  FFMA R5, -R0, R0, R19 ;  /* 0x0000000000057223 */ /* 0x000fc80000000113 */
[----:B------:R-:W-:-:S07]  /*0dc0*/  FFMA R5, R5, R2, R0 ;  /* 0x0000000205057223 */ /* 0x000fce0000000000 */
.L_x_6:
[----:B------:R-:W-:Y:S05]  /*0dd0*/  BSYNC.RECONVERGENT B0 ;  /* 0x0000000000007941 */ /* 0x000fea0003800200 */
.L_x_4:
[----:B------:R-:W0:Y:S02]  /*0de0*/  LDC.64 R2, c[0x0][0x398] ;  /* 0x0000e600ff027b82 */ /* 0x000e240000000a00 */
[----:B0-----:R-:W-:Y:S01]  /*0df0*/  STG.E desc[UR8][R2.64], R5 ;  /* 0x0000000502007986 */ /* 0x001fe2000c101908 */
[----:B------:R-:W-:Y:S05]  /*0e00*/  EXIT ;  /* 0x000000000000794d */ /* 0x000fea0003800000 */
        .weak           $__internal_0_$__cuda_sm20_sqrt_rn_f32_slowpath
        .type           $__internal_0_$__cuda_sm20_sqrt_rn_f32_slowpath,@function
        .size           $__internal_0_$__cuda_sm20_sqrt_rn_f32_slowpath,(.L_x_9 - $__internal_0_$__cuda_sm20_sqrt_rn_f32_slowpath)
$__internal_0_$__cuda_sm20_sqrt_rn_f32_slowpath:
[----:B------:R-:W-:-:S13]  /*0e10*/  LOP3.LUT P0, RZ, R0, 0x7fffffff, RZ, 0xc0, !PT ;  /* 0x7fffffff00ff7812 */ /* 0x000fda000780c0ff */
[----:B------:R-:W-:Y:S01]  /*0e20*/  @!P0 MOV R2, R0 ;  /* 0x0000000000028202 */ /* 0x000fe20000000f00 */
[----:B------:R-:W-:Y:S06]  /*0e30*/  @!P0 BRA `(.L_x_7) ;  /* 0x0000000000408947 */ /* 0x000fec0003800000 */
[----:B------:R-:W-:-:S13]  /*0e40*/  FSETP.GEU.FTZ.AND P0, PT, R0, RZ, PT ;  /* 0x000000ff0000720b */ /* 0x000fda0003f1e000 */
[----:B------:R-:W-:Y:S01]  /*0e50*/  @!P0 MOV R2, 0x7fffffff ;  /* 0x7fffffff00028802 */ /* 0x000fe20000000f00 */
[----:B------:R-:W-:Y:S06]  /*0e60*/  @!P0 BRA `(.L_x_7) ;  /* 0x0000000000348947 */ /* 0x000fec0003800000 */
[----:B------:R-:W-:-:S13]  /*0e70*/  FSETP.GTU.FTZ.AND P0, PT, |R0|, +INF , PT ;  /* 0x7f8000000000780b */ /* 0x000fda0003f1c200 */
[----:B------:R-:W-:Y:S01]  /*0e80*/  @P0 FADD.FTZ R2, R0, 1 ;  /* 0x3f80000000020421 */ /* 0x000fe20000010000 */
[----:B------:R-:W-:Y:S06]  /*0e90*/  @P0 BRA `(.L_x_7) ;  /* 0x0000000000280947 */ /* 0x000fec0003800000 */
[----:B------:R-:W-:-:S13]  /*0ea0*/  FSETP.NEU.FTZ.AND P0, PT, |R0|, +INF , PT ;  /* 0x7f8000000000780b */ /* 0x000fda0003f1d200 */
[----:B------:R-:W-:-:S04]  /*0eb0*/  @P0 FFMA R3, R0, 1.84467440737095516160e+19, RZ ;  /* 0x5f80000000030823 */ /* 0x000fc800000000ff */
[----:B------:R-:W0:Y:S02]  /*0ec0*/  @P0 MUFU.RSQ R2, R3 ;  /* 0x0000000300020308 */ /* 0x000e240000001400 */
[----:B0-----:R-:W-:Y:S01]  /*0ed0*/  @P0 FMUL.FTZ R4, R3, R2 ;  /* 0x0000000203040220 */ /* 0x001fe20000410000 */
[----:B------:R-:W-:Y:S01]  /*0ee0*/  @P0 FMUL.FTZ R6, R2, 0.5 ;  /* 0x3f00000002060820 */ /* 0x000fe20000410000 */
[----:B------:R-:W-:Y:S02]  /*0ef0*/  @!P0 MOV R2, R0 ;  /* 0x0000000000028202 */ /* 0x000fe40000000f00 */
[----:B------:R-:W-:-:S04]  /*0f00*/  @P0 FADD.FTZ R5, -R4, -RZ ;  /* 0x800000ff04050221 */ /* 0x000fc80000010100 */
[----:B------:R-:W-:-:S04]  /*0f10*/  @P0 FFMA R5, R4, R5, R3 ;  /* 0x0000000504050223 */ /* 0x000fc80000000003 */
[----:B------:R-:W-:-:S04]  /*0f20*/  @P0 FFMA R5, R5, R6, R4 ;  /* 0x0000000605050223 */ /* 0x000fc80000000004 */
[----:B------:R-:W-:-:S07]  /*0f30*/  @P0 FMUL.FTZ R2, R5, 2.3283064365386962891e-10 ;  /* 0x2f80000005020820 */ /* 0x000fce0000410000 */
.L_x_7:
[----:B------:R-:W-:Y:S01]  /*0f40*/  HFMA2 R3, -RZ, RZ, 0, 0 ;  /* 0x00000000ff037431 */ /* 0x000fe200000001ff */
[----:B------:R-:W-:Y:S02]  /*0f50*/  MOV R5, R2 ;  /* 0x0000000200057202 */ /* 0x000fe40000000f00 */
[----:B------:R-:W-:-:S04]  /*0f60*/  MOV R2, R7 ;  /* 0x0000000700027202 */ /* 0x000fc80000000f00 */
[----:B------:R-:W-:Y:S05]  /*0f70*/  RET.REL.NODEC R2 `(l2) ;  /* 0xfffffff002207950 */ /* 0x000fea0003c3ffff */
.L_x_8:
[----:B------:R-:W-:-:S00]  /*0f80*/  BRA `(.L_x_8) ;  /* 0xfffffffc00fc7947 */ /* 0x000fc0000383ffff */
[----:B------:R-:W-:-:S00]  /*0f90*/  NOP ;  /* 0x0000000000007918 */ /* 0x000fc00000000000 */
        /* <DEDUP_REMOVED lines=14> */
.L_x_9:


//--------------------- .nv.shared.l2             --------------------------
	.section	.nv.shared.l2,"aw",@nobits
	.sectionflags	@""
	.align	4
.nv.shared.l2:
	.zero		1536


//--------------------- .nv.shared.reserved.0     --------------------------
	.section	.nv.shared.reserved.0,"aw",@nobits
	.weak		__nv_reservedSMEM_offset_0_alias
	.size		__nv_reservedSMEM_offset_0_alias, 0, 64
	.other		__nv_reservedSMEM_offset_0_alias,@"STO_CUDA_RESERVED_SHARED STV_DEFAULT"
__nv_reservedSMEM_offset_0_alias:
	.zero		0
	.zero		64


//--------------------- .nv.constant0.l2          --------------------------
	.section	.nv.constant0.l2,"a",@progbits
	.sectionflags	@""
	.align	4
.nv.constant0.l2:
	.zero		928


//--------------------- SYMBOLS --------------------------

	.type		.nv.reservedSmem.offset0,@object
	.size		.nv.reservedSmem.offset0,0x4
	.type		.nv.reservedSmem.cap,@object
	.size		.nv.reservedSmem.cap,0x4
